//
// Generated by NVIDIA NVVM Compiler
//
// Compiler Build ID: CL-36424714
// Cuda compilation tools, release 13.0, V13.0.88
// Based on NVVM 20.0.0
//

.version 9.0
.target sm_100
.address_size 64

	// .globl	_Z11cuTransposeiiPKfPf
// _ZZ11cuTransposeiiPKfPfE4tile has been demoted

.visible .entry _Z11cuTransposeiiPKfPf(
	.param .u32 _Z11cuTransposeiiPKfPf_param_0,
	.param .u32 _Z11cuTransposeiiPKfPf_param_1,
	.param .u64 .ptr .align 1 _Z11cuTransposeiiPKfPf_param_2,
	.param .u64 .ptr .align 1 _Z11cuTransposeiiPKfPf_param_3
)
{
	.reg .b32 	%r<33>;
	.reg .b32 	%f<9>;
	.reg .b64 	%rd<21>;
	// demoted variable
	.shared .align 4 .b8 _ZZ11cuTransposeiiPKfPfE4tile[4096];
	ld.param.u32 	%r1, [_Z11cuTransposeiiPKfPf_param_0];
	ld.param.u32 	%r2, [_Z11cuTransposeiiPKfPf_param_1];
	ld.param.u64 	%rd1, [_Z11cuTransposeiiPKfPf_param_2];
	ld.param.u64 	%rd2, [_Z11cuTransposeiiPKfPf_param_3];
	mov.u32 	%r3, %ctaid.x;
	shl.b32 	%r4, %r3, 5;
	mov.u32 	%r5, %tid.x;
	mov.u32 	%r6, %ctaid.y;
	shl.b32 	%r7, %r6, 5;
	mov.u32 	%r8, %tid.y;
	add.s32 	%r9, %r7, %r8;
	add.s32 	%r10, %r4, %r8;
	add.s32 	%r11, %r4, %r5;
	shl.b32 	%r12, %r5, 2;
	mov.u32 	%r13, _ZZ11cuTransposeiiPKfPfE4tile;
	add.s32 	%r14, %r13, %r12;
	cvta.to.global.u64 	%rd3, %rd1;
	mad.lo.s32 	%r15, %r9, %r1, %r11;
	mul.wide.s32 	%rd4, %r15, 4;
	add.s64 	%rd5, %rd3, %rd4;
	ld.global.f32 	%f1, [%rd5];
	shl.b32 	%r16, %r8, 7;
	add.s32 	%r17, %r14, %r16;
	st.shared.f32 	[%r17], %f1;
	shl.b32 	%r18, %r1, 3;
	add.s32 	%r19, %r15, %r18;
	mul.wide.s32 	%rd6, %r19, 4;
	add.s64 	%rd7, %rd3, %rd6;
	ld.global.f32 	%f2, [%rd7];
	st.shared.f32 	[%r17+1024], %f2;
	shl.b32 	%r20, %r1, 4;
	add.s32 	%r21, %r15, %r20;
	mul.wide.s32 	%rd8, %r21, 4;
	add.s64 	%rd9, %rd3, %rd8;
	ld.global.f32 	%f3, [%rd9];
	st.shared.f32 	[%r17+2048], %f3;
	add.s32 	%r22, %r21, %r18;
	mul.wide.s32 	%rd10, %r22, 4;
	add.s64 	%rd11, %rd3, %rd10;
	ld.global.f32 	%f4, [%rd11];
	st.shared.f32 	[%r17+3072], %f4;
	bar.sync 	0;
	add.s32 	%r23, %r7, %r5;
	mad.lo.s32 	%r24, %r5, 124, %r14;
	cvta.to.global.u64 	%rd12, %rd2;
	shl.b32 	%r25, %r8, 2;
	add.s32 	%r26, %r24, %r25;
	ld.shared.f32 	%f5, [%r26];
	mad.lo.s32 	%r27, %r10, %r2, %r23;
	mul.wide.s32 	%rd13, %r27, 4;
	add.s64 	%rd14, %rd12, %rd13;
	st.global.f32 	[%rd14], %f5;
	ld.shared.f32 	%f6, [%r26+32];
	shl.b32 	%r28, %r2, 3;
	add.s32 	%r29, %r27, %r28;
	mul.wide.s32 	%rd15, %r29, 4;
	add.s64 	%rd16, %rd12, %rd15;
	st.global.f32 	[%rd16], %f6;
	ld.shared.f32 	%f7, [%r26+64];
	shl.b32 	%r30, %r2, 4;
	add.s32 	%r31, %r27, %r30;
	mul.wide.s32 	%rd17, %r31, 4;
	add.s64 	%rd18, %rd12, %rd17;
	st.global.f32 	[%rd18], %f7;
	ld.shared.f32 	%f8, [%r26+96];
	add.s32 	%r32, %r31, %r28;
	mul.wide.s32 	%rd19, %r32, 4;
	add.s64 	%rd20, %rd12, %rd19;
	st.global.f32 	[%rd20], %f8;
	ret;

}


// ===== COMPILED SASS (sm_100) =====

	.target	sm_100

	.elftype	@"ET_EXEC"


//--------------------- .note.nv.tkinfo           --------------------------
	.section	.note.nv.tkinfo,"",@"SHT_NOTE"
	.sectionflags	@"SHF_NOTE_NV_TKINFO"
	.tkinfo
        /*0018*/ 	.word	0x00000002
        /*0030*/ 	.string	""
        /*0030*/ 	.string	"ptxas"
        /*0030*/ 	.string	"Cuda compilation tools, release 13.0, V13.0.88"
        /*0030*/ 	.string	"Build cuda_13.0.r13.0/compiler.36424714_0"
        /*0030*/ 	.string	"-arch sm_100 -m 64 "



//--------------------- .note.nv.cuinfo           --------------------------
	.section	.note.nv.cuinfo,"",@"SHT_NOTE"
	.sectionflags	@"SHF_NOTE_NV_CUINFO"
        /*0018*/ 	.short	0x0002
        /*001a*/ 	.short	0x0064
        /*001c*/ 	.short	0x0082
	.zero		2


//--------------------- .nv.info                  --------------------------
	.section	.nv.info,"",@"SHT_CUDA_INFO"
	.align	4


	//----- nvinfo : EIATTR_REGCOUNT
	.align		4
        /*0000*/ 	.byte	0x04, 0x2f
        /*0002*/ 	.short	(.L_1 - .L_0)
	.align		4
.L_0:
        /*0004*/ 	.word	index@(_Z11cuTransposeiiPKfPf)
        /*0008*/ 	.word	0x00000018


	//----- nvinfo : EIATTR_FRAME_SIZE
	.align		4
.L_1:
        /*000c*/ 	.byte	0x04, 0x11
        /*000e*/ 	.short	(.L_3 - .L_2)
	.align		4
.L_2:
        /*0010*/ 	.word	index@(_Z11cuTransposeiiPKfPf)
        /*0014*/ 	.word	0x00000000


	//----- nvinfo : EIATTR_MIN_STACK_SIZE
	.align		4
.L_3:
        /*0018*/ 	.byte	0x04, 0x12
        /*001a*/ 	.short	(.L_5 - .L_4)
	.align		4
.L_4:
        /*001c*/ 	.word	index@(_Z11cuTransposeiiPKfPf)
        /*0020*/ 	.word	0x00000000
.L_5:


//--------------------- .nv.compat                --------------------------
	.section	.nv.compat,"",@"SHT_CUDA_COMPAT_INFO"
	.align	4
        /*0000*/ 	.byte	0x02, 0x09, 0x00, 0x00, 0x02, 0x02, 0x01, 0x00, 0x02, 0x05, 0x05, 0x00, 0x03, 0x07, 0x01, 0x01
        /*0010*/ 	.byte	0x02, 0x03, 0x00, 0x00, 0x02, 0x06, 0x01, 0x00, 0x04, 0x0b, 0x08, 0x00, 0x09, 0x00, 0x00, 0x00
        /*0020*/ 	.byte	0x00, 0x00, 0x00, 0x00


//--------------------- .nv.info._Z11cuTransposeiiPKfPf --------------------------
	.section	.nv.info._Z11cuTransposeiiPKfPf,"",@"SHT_CUDA_INFO"
	.sectionflags	@""
	.align	4


	//----- nvinfo : EIATTR_CUDA_API_VERSION
	.align		4
        /*0000*/ 	.byte	0x04, 0x37
        /*0002*/ 	.short	(.L_7 - .L_6)
.L_6:
        /*0004*/ 	.word	0x00000082


	//----- nvinfo : EIATTR_KPARAM_INFO
	.align		4
.L_7:
        /*0008*/ 	.byte	0x04, 0x17
        /*000a*/ 	.short	(.L_9 - .L_8)
.L_8:
        /*000c*/ 	.word	0x00000000
        /*0010*/ 	.short	0x0003
        /*0012*/ 	.short	0x0010
        /*0014*/ 	.byte	0x00, 0xf5, 0x21, 0x00


	//----- nvinfo : EIATTR_KPARAM_INFO
	.align		4
.L_9:
        /*0018*/ 	.byte	0x04, 0x17
        /*001a*/ 	.short	(.L_11 - .L_10)
.L_10:
        /*001c*/ 	.word	0x00000000
        /*0020*/ 	.short	0x0002
        /*0022*/ 	.short	0x0008
        /*0024*/ 	.byte	0x00, 0xf5, 0x21, 0x00


	//----- nvinfo : EIATTR_KPARAM_INFO
	.align		4
.L_11:
        /*0028*/ 	.byte	0x04, 0x17
        /*002a*/ 	.short	(.L_13 - .L_12)
.L_12:
        /*002c*/ 	.word	0x00000000
        /*0030*/ 	.short	0x0001
        /*0032*/ 	.short	0x0004
        /*0034*/ 	.byte	0x00, 0xf0, 0x11, 0x00


	//----- nvinfo : EIATTR_KPARAM_INFO
	.align		4
.L_13:
        /*0038*/ 	.byte	0x04, 0x17
        /*003a*/ 	.short	(.L_15 - .L_14)
.L_14:
        /*003c*/ 	.word	0x00000000
        /*0040*/ 	.short	0x0000
        /*0042*/ 	.short	0x0000
        /*0044*/ 	.byte	0x00, 0xf0, 0x11, 0x00


	//----- nvinfo : EIATTR_SPARSE_MMA_MASK
	.align		4
.L_15:
        /*0048*/ 	.byte	0x03, 0x50
        /*004a*/ 	.short	0x0000


	//----- nvinfo : EIATTR_MAXREG_COUNT
	.align		4
        /*004c*/ 	.byte	0x03, 0x1b
        /*004e*/ 	.short	0x00ff


	//----- nvinfo : EIATTR_NUM_BARRIERS
	.align		4
        /*0050*/ 	.byte	0x02, 0x4c
        /*0052*/ 	.byte	0x01
	.zero		1


	//----- nvinfo : EIATTR_MERCURY_ISA_VERSION
	.align		4
        /*0054*/ 	.byte	0x03, 0x5f
        /*0056*/ 	.short	0x0101


	//----- nvinfo : EIATTR_VRC_CTA_INIT_COUNT
	.align		4
        /*0058*/ 	.byte	0x02, 0x4a
	.zero		1
	.zero		1


	//----- nvinfo : EIATTR_EXIT_INSTR_OFFSETS
	.align		4
        /*005c*/ 	.byte	0x04, 0x1c
        /*005e*/ 	.short	(.L_17 - .L_16)


	//   ....[0]....
.L_16:
        /*0060*/ 	.word	0x00000360


	//----- nvinfo : EIATTR_CBANK_PARAM_SIZE
	.align		4
.L_17:
        /*0064*/ 	.byte	0x03, 0x19
        /*0066*/ 	.short	0x0018


	//----- nvinfo : EIATTR_PARAM_CBANK
	.align		4
        /*0068*/ 	.byte	0x04, 0x0a
        /*006a*/ 	.short	(.L_19 - .L_18)
	.align		4
.L_18:
        /*006c*/ 	.word	index@(.nv.constant0._Z11cuTransposeiiPKfPf)
        /*0070*/ 	.short	0x0380
        /*0072*/ 	.short	0x0018


	//----- nvinfo : EIATTR_SW_WAR
	.align		4
.L_19:
        /*0074*/ 	.byte	0x04, 0x36
        /*0076*/ 	.short	(.L_21 - .L_20)
.L_20:
        /*0078*/ 	.word	0x00000008
.L_21:


//--------------------- .nv.callgraph             --------------------------
	.section	.nv.callgraph,"",@"SHT_CUDA_CALLGRAPH"
	.align	4
	.sectionentsize	8
	.align		4
        /*0000*/ 	.word	0x00000000
	.align		4
        /*0004*/ 	.word	0xffffffff
	.align		4
        /*0008*/ 	.word	0x00000000
	.align		4
        /*000c*/ 	.word	0xfffffffe
	.align		4
        /*0010*/ 	.word	0x00000000
	.align		4
        /*0014*/ 	.word	0xfffffffd
	.align		4
        /*0018*/ 	.word	0x00000000
	.align		4
        /*001c*/ 	.word	0xfffffffc


//--------------------- .text._Z11cuTransposeiiPKfPf --------------------------
	.section	.text._Z11cuTransposeiiPKfPf,"ax",@progbits
	.align	128
        .global         _Z11cuTransposeiiPKfPf
        .type           _Z11cuTransposeiiPKfPf,@function
        .size           _Z11cuTransposeiiPKfPf,(.L_x_1 - _Z11cuTransposeiiPKfPf)
        .other          _Z11cuTransposeiiPKfPf,@"STO_CUDA_ENTRY STV_DEFAULT"
_Z11cuTransposeiiPKfPf:
.text._Z11cuTransposeiiPKfPf:
[----:B------:R-:W-:Y:S01]  /*0000*/  LDC R1, c[0x0][0x37c] ;  /* 0x0000df00ff017b82 */ /* 0x000fe20000000800 */
[----:B------:R-:W0:Y:S07]  /*0010*/  S2R R5, SR_CTAID.X ;  /* 0x0000000000057919 */ /* 0x000e2e0000002500 */
[----:B------:R-:W1:Y:S01]  /*0020*/  LDC R8, c[0x0][0x380] ;  /* 0x0000e000ff087b82 */ /* 0x000e620000000800 */
[----:B------:R-:W2:Y:S01]  /*0030*/  LDCU.64 UR6, c[0x0][0x358] ;  /* 0x00006b00ff0677ac */ /* 0x000ea20008000a00 */
[----:B------:R-:W0:Y:S01]  /*0040*/  S2R R0, SR_TID.X ;  /* 0x0000000000007919 */ /* 0x000e220000002100 */
[----:B------:R-:W3:Y:S05]  /*0050*/  S2R R2, SR_TID.Y ;  /* 0x0000000000027919 */ /* 0x000eea0000002200 */
[----:B------:R-:W4:Y:S01]  /*0060*/  LDC.64 R6, c[0x0][0x388] ;  /* 0x0000e200ff067b82 */ /* 0x000f220000000a00 */
[----:B------:R-:W3:Y:S07]  /*0070*/  S2R R3, SR_CTAID.Y ;  /* 0x0000000000037919 */ /* 0x000eee0000002600 */
[----:B------:R-:W5:Y:S01]  /*0080*/  S2UR UR5, SR_CgaCtaId ;  /* 0x00000000000579c3 */ /* 0x000f620000008800 */
[----:B------:R-:W-:-:S07]  /*0090*/  UMOV UR4, 0x400 ;  /* 0x0000040000047882 */ /* 0x000fce0000000000 */
[----:B------:R-:W5:Y:S01]  /*00a0*/  LDC R14, c[0x0][0x384] ;  /* 0x0000e100ff0e7b82 */ /* 0x000f620000000800 */
[----:B0-----:R-:W-:Y:S02]  /*00b0*/  LEA R9, R5, R0, 0x5 ;  /* 0x0000000005097211 */ /* 0x001fe400078e28ff */
[----:B---3--:R-:W-:-:S05]  /*00c0*/  LEA R4, R3, R2, 0x5 ;  /* 0x0000000203047211 */ /* 0x008fca00078e28ff */
[----:B-1----:R-:W-:-:S05]  /*00d0*/  IMAD R9, R4, R8, R9 ;  /* 0x0000000804097224 */ /* 0x002fca00078e0209 */
[CC--:B------:R-:W-:Y:S02]  /*00e0*/  LEA R13, R8.reuse, R9.reuse, 0x4 ;  /* 0x00000009080d7211 */ /* 0x0c0fe400078e20ff */
[C---:B------:R-:W-:Y:S02]  /*00f0*/  LEA R11, R8.reuse, R9, 0x3 ;  /* 0x00000009080b7211 */ /* 0x040fe400078e18ff */
[----:B------:R-:W-:Y:S01]  /*0100*/  LEA R15, R8, R13, 0x3 ;  /* 0x0000000d080f7211 */ /* 0x000fe200078e18ff */
[----:B----4-:R-:W-:-:S04]  /*0110*/  IMAD.WIDE R8, R9, 0x4, R6 ;  /* 0x0000000409087825 */ /* 0x010fc800078e0206 */
[--C-:B------:R-:W-:Y:S02]  /*0120*/  IMAD.WIDE R10, R11, 0x4, R6.reuse ;  /* 0x000000040b0a7825 */ /* 0x100fe400078e0206 */
[----:B--2---:R-:W2:Y:S02]  /*0130*/  LDG.E R8, desc[UR6][R8.64] ;  /* 0x0000000608087981 */ /* 0x004ea4000c1e1900 */
[--C-:B------:R-:W-:Y:S02]  /*0140*/  IMAD.WIDE R12, R13, 0x4, R6.reuse ;  /* 0x000000040d0c7825 */ /* 0x100fe400078e0206 */
[----:B------:R-:W3:Y:S02]  /*0150*/  LDG.E R10, desc[UR6][R10.64] ;  /* 0x000000060a0a7981 */ /* 0x000ee4000c1e1900 */
[----:B------:R-:W-:Y:S02]  /*0160*/  IMAD.WIDE R6, R15, 0x4, R6 ;  /* 0x000000040f067825 */ /* 0x000fe400078e0206 */
[----:B------:R-:W4:Y:S04]  /*0170*/  LDG.E R12, desc[UR6][R12.64] ;  /* 0x000000060c0c7981 */ /* 0x000f28000c1e1900 */
[----:B------:R0:W4:Y:S01]  /*0180*/  LDG.E R4, desc[UR6][R6.64] ;  /* 0x0000000606047981 */ /* 0x000122000c1e1900 */
[----:B-----5:R-:W-:-:S06]  /*0190*/  ULEA UR4, UR5, UR4, 0x18 ;  /* 0x0000000405047291 */ /* 0x020fcc000f8ec0ff */
[----:B------:R-:W-:Y:S01]  /*01a0*/  LEA R15, R0, UR4, 0x2 ;  /* 0x00000004000f7c11 */ /* 0x000fe2000f8e10ff */
[----:B0-----:R-:W0:Y:S03]  /*01b0*/  LDC.64 R6, c[0x0][0x390] ;  /* 0x0000e400ff067b82 */ /* 0x001e260000000a00 */
[----:B------:R-:W-:Y:S01]  /*01c0*/  LEA R17, R2, R15, 0x7 ;  /* 0x0000000f02117211 */ /* 0x000fe200078e38ff */
[----:B------:R-:W-:-:S05]  /*01d0*/  IMAD R15, R0, 0x7c, R15 ;  /* 0x0000007c000f7824 */ /* 0x000fca00078e020f */
[----:B------:R-:W-:Y:S02]  /*01e0*/  LEA R15, R2, R15, 0x2 ;  /* 0x0000000f020f7211 */ /* 0x000fe400078e10ff */
[----:B------:R-:W-:Y:S02]  /*01f0*/  LEA R2, R5, R2, 0x5 ;  /* 0x0000000205027211 */ /* 0x000fe400078e28ff */
[----:B------:R-:W-:-:S05]  /*0200*/  LEA R3, R3, R0, 0x5 ;  /* 0x0000000003037211 */ /* 0x000fca00078e28ff */
[----:B------:R-:W-:-:S05]  /*0210*/  IMAD R3, R2, R14, R3 ;  /* 0x0000000e02037224 */ /* 0x000fca00078e0203 */
[CC--:B------:R-:W-:Y:S02]  /*0220*/  LEA R9, R14.reuse, R3.reuse, 0x4 ;  /* 0x000000030e097211 */ /* 0x0c0fe400078e20ff */
[C---:B------:R-:W-:Y:S01]  /*0230*/  LEA R5, R14.reuse, R3, 0x3 ;  /* 0x000000030e057211 */ /* 0x040fe200078e18ff */
[--C-:B0-----:R-:W-:Y:S01]  /*0240*/  IMAD.WIDE R2, R3, 0x4, R6.reuse ;  /* 0x0000000403027825 */ /* 0x101fe200078e0206 */
[----:B--2---:R-:W-:Y:S04]  /*0250*/  STS [R17], R8 ;  /* 0x0000000811007388 */ /* 0x004fe80000000800 */
[----:B---3--:R-:W-:Y:S04]  /*0260*/  STS [R17+0x400], R10 ;  /* 0x0004000a11007388 */ /* 0x008fe80000000800 */
[----:B----4-:R-:W-:Y:S04]  /*0270*/  STS [R17+0x800], R12 ;  /* 0x0008000c11007388 */ /* 0x010fe80000000800 */
[----:B------:R0:W-:Y:S01]  /*0280*/  STS [R17+0xc00], R4 ;  /* 0x000c000411007388 */ /* 0x0001e20000000800 */
[----:B------:R-:W-:Y:S06]  /*0290*/  BAR.SYNC.DEFER_BLOCKING 0x0 ;  /* 0x0000000000007b1d */ /* 0x000fec0000010000 */
[----:B------:R-:W1:Y:S04]  /*02a0*/  LDS R11, [R15] ;  /* 0x000000000f0b7984 */ /* 0x000e680000000800 */
[----:B------:R-:W2:Y:S04]  /*02b0*/  LDS R13, [R15+0x20] ;  /* 0x000020000f0d7984 */ /* 0x000ea80000000800 */
[----:B------:R-:W3:Y:S04]  /*02c0*/  LDS R19, [R15+0x40] ;  /* 0x000040000f137984 */ /* 0x000ee80000000800 */
[----:B------:R-:W4:Y:S01]  /*02d0*/  LDS R21, [R15+0x60] ;  /* 0x000060000f157984 */ /* 0x000f220000000800 */
[----:B0-----:R-:W-:Y:S01]  /*02e0*/  LEA R17, R14, R9, 0x3 ;  /* 0x000000090e117211 */ /* 0x001fe200078e18ff */
[----:B------:R-:W-:-:S04]  /*02f0*/  IMAD.WIDE R4, R5, 0x4, R6 ;  /* 0x0000000405047825 */ /* 0x000fc800078e0206 */
[----:B------:R-:W-:-:S04]  /*0300*/  IMAD.WIDE R8, R9, 0x4, R6 ;  /* 0x0000000409087825 */ /* 0x000fc800078e0206 */
[----:B------:R-:W-:Y:S01]  /*0310*/  IMAD.WIDE R6, R17, 0x4, R6 ;  /* 0x0000000411067825 */ /* 0x000fe200078e0206 */
[----:B-1----:R-:W-:Y:S04]  /*0320*/  STG.E desc[UR6][R2.64], R11 ;  /* 0x0000000b02007986 */ /* 0x002fe8000c101906 */
[----:B--2---:R-:W-:Y:S04]  /*0330*/  STG.E desc[UR6][R4.64], R13 ;  /* 0x0000000d04007986 */ /* 0x004fe8000c101906 */
[----:B---3--:R-:W-:Y:S04]  /*0340*/  STG.E desc[UR6][R8.64], R19 ;  /* 0x0000001308007986 */ /* 0x008fe8000c101906 */
[----:B----4-:R-:W-:Y:S01]  /*0350*/  STG.E desc[UR6][R6.64], R21 ;  /* 0x0000001506007986 */ /* 0x010fe2000c101906 */
[----:B------:R-:W-:Y:S05]  /*0360*/  EXIT ;  /* 0x000000000000794d */ /* 0x000fea0003800000 */
.L_x_0:
[----:B------:R-:W-:-:S00]  /*0370*/  BRA `(.L_x_0) ;  /* 0xfffffffc00fc7947 */ /* 0x000fc0000383ffff */
[----:B------:R-:W-:-:S00]  /*0380*/  NOP ;  /* 0x0000000000007918 */ /* 0x000fc00000000000 */
[----:B------:R-:W-:-:S00]  /*0390*/  NOP ;  /* 0x0000000000007918 */ /* 0x000fc00000000000 */
[----:B------:R-:W-:-:S00]  /*03a0*/  NOP ;  /* 0x0000000000007918 */ /* 0x000fc00000000000 */
[----:B------:R-:W-:-:S00]  /*03b0*/  NOP ;  /* 0x0000000000007918 */ /* 0x000fc00000000000 */
[----:B------:R-:W-:-:S00]  /*03c0*/  NOP ;  /* 0x0000000000007918 */ /* 0x000fc00000000000 */
[----:B------:R-:W-:-:S00]  /*03d0*/  NOP ;  /* 0x0000000000007918 */ /* 0x000fc00000000000 */
[----:B------:R-:W-:-:S00]  /*03e0*/  NOP ;  /* 0x0000000000007918 */ /* 0x000fc00000000000 */
[----:B------:R-:W-:-:S00]  /*03f0*/  NOP ;  /* 0x0000000000007918 */ /* 0x000fc00000000000 */
.L_x_1:


//--------------------- .nv.shared._Z11cuTransposeiiPKfPf --------------------------
	.section	.nv.shared._Z11cuTransposeiiPKfPf,"aw",@nobits
	.sectionflags	@""
	.align	4
.nv.shared._Z11cuTransposeiiPKfPf:
	.zero		5120


//--------------------- .nv.shared.reserved.0     --------------------------
	.section	.nv.shared.reserved.0,"aw",@nobits
	.weak		__nv_reservedSMEM_offset_0_alias
	.size		__nv_reservedSMEM_offset_0_alias, 0, 64
	.other		__nv_reservedSMEM_offset_0_alias,@"STO_CUDA_RESERVED_SHARED STV_DEFAULT"
__nv_reservedSMEM_offset_0_alias:
	.zero		0
	.zero		64


//--------------------- .nv.constant0._Z11cuTransposeiiPKfPf --------------------------
	.section	.nv.constant0._Z11cuTransposeiiPKfPf,"a",@progbits
	.sectionflags	@""
	.align	4
.nv.constant0._Z11cuTransposeiiPKfPf:
	.zero		920


//--------------------- SYMBOLS --------------------------

	.type		.nv.reservedSmem.offset0,@object
	.size		.nv.reservedSmem.offset0,0x4
	.type		.nv.reservedSmem.cap,@object
	.size		.nv.reservedSmem.cap,0x4
